	.headerflags	@"EF_CUDA_TEXMODE_UNIFIED EF_CUDA_64BIT_ADDRESS EF_CUDA_ACCELERATORS EF_CUDA_SM90 EF_CUDA_VIRTUAL_SM(EF_CUDA_SM90)"
	.elftype	@"ET_EXEC"


//--------------------- .nv.info                  --------------------------
	.section	.nv.info,"",@"SHT_CUDA_INFO"
	.align	4


	//----- nvinfo : EIATTR_REGCOUNT
	.align		4
        /*0000*/ 	.byte	0x04, 0x2f
        /*0002*/ 	.short	(.L_3 - .L_2)
	.align		4
.L_2:
        /*0004*/ 	.word	index@(triton_poi_fused__native_batch_norm_legit_no_training_relu_35)
        /*0008*/ 	.word	0x00000012


	//----- nvinfo : EIATTR_MIN_STACK_SIZE
	.align		4
.L_3:
        /*000c*/ 	.byte	0x04, 0x12
        /*000e*/ 	.short	(.L_5 - .L_4)
	.align		4
.L_4:
        /*0010*/ 	.word	index@(triton_poi_fused__native_batch_norm_legit_no_training_relu_35)
        /*0014*/ 	.word	0x00000000


	//----- nvinfo : EIATTR_FRAME_SIZE
	.align		4
.L_5:
        /*0018*/ 	.byte	0x04, 0x11
        /*001a*/ 	.short	(.L_7 - .L_6)
	.align		4
.L_6:
        /*001c*/ 	.word	index@(triton_poi_fused__native_batch_norm_legit_no_training_relu_35)
        /*0020*/ 	.word	0x00000000


	//----- nvinfo : EIATTR_MIN_STACK_SIZE
	.align		4
.L_7:
        /*0024*/ 	.byte	0x04, 0x12
        /*0026*/ 	.short	(.L_9 - .L_8)
	.align		4
.L_8:
        /*0028*/ 	.word	index@(triton_poi_fused__native_batch_norm_legit_no_training_relu_35)
        /*002c*/ 	.word	0x00000000
.L_9:


//--------------------- .nv.info.triton_poi_fused__native_batch_norm_legit_no_training_relu_35 --------------------------
	.section	.nv.info.triton_poi_fused__native_batch_norm_legit_no_training_relu_35,"",@"SHT_CUDA_INFO"
	.sectionflags	@""
	.align	4


	//----- nvinfo : EIATTR_CUDA_API_VERSION
	.align		4
        /*0000*/ 	.byte	0x04, 0x37
        /*0002*/ 	.short	(.L_11 - .L_10)
.L_10:
        /*0004*/ 	.word	0x0000007c


	//----- nvinfo : EIATTR_KPARAM_INFO
	.align		4
.L_11:
        /*0008*/ 	.byte	0x04, 0x17
        /*000a*/ 	.short	(.L_13 - .L_12)
.L_12:
        /*000c*/ 	.word	0x00000000
        /*0010*/ 	.short	0x0006
        /*0012*/ 	.short	0x0030
        /*0014*/ 	.byte	0x00, 0xf0, 0x11, 0x00


	//----- nvinfo : EIATTR_KPARAM_INFO
	.align		4
.L_13:
        /*0018*/ 	.byte	0x04, 0x17
        /*001a*/ 	.short	(.L_15 - .L_14)
.L_14:
        /*001c*/ 	.word	0x00000000
        /*0020*/ 	.short	0x0005
        /*0022*/ 	.short	0x0028
        /*0024*/ 	.byte	0x00, 0xf4, 0x21, 0x00


	//----- nvinfo : EIATTR_KPARAM_INFO
	.align		4
.L_15:
        /*0028*/ 	.byte	0x04, 0x17
        /*002a*/ 	.short	(.L_17 - .L_16)
.L_16:
        /*002c*/ 	.word	0x00000000
        /*0030*/ 	.short	0x0004
        /*0032*/ 	.short	0x0020
        /*0034*/ 	.byte	0x00, 0xf4, 0x21, 0x00


	//----- nvinfo : EIATTR_KPARAM_INFO
	.align		4
.L_17:
        /*0038*/ 	.byte	0x04, 0x17
        /*003a*/ 	.short	(.L_19 - .L_18)
.L_18:
        /*003c*/ 	.word	0x00000000
        /*0040*/ 	.short	0x0003
        /*0042*/ 	.short	0x0018
        /*0044*/ 	.byte	0x00, 0xf4, 0x21, 0x00


	//----- nvinfo : EIATTR_KPARAM_INFO
	.align		4
.L_19:
        /*0048*/ 	.byte	0x04, 0x17
        /*004a*/ 	.short	(.L_21 - .L_20)
.L_20:
        /*004c*/ 	.word	0x00000000
        /*0050*/ 	.short	0x0002
        /*0052*/ 	.short	0x0010
        /*0054*/ 	.byte	0x00, 0xf4, 0x21, 0x00


	//----- nvinfo : EIATTR_KPARAM_INFO
	.align		4
.L_21:
        /*0058*/ 	.byte	0x04, 0x17
        /*005a*/ 	.short	(.L_23 - .L_22)
.L_22:
        /*005c*/ 	.word	0x00000000
        /*0060*/ 	.short	0x0001
        /*0062*/ 	.short	0x0008
        /*0064*/ 	.byte	0x00, 0xf4, 0x21, 0x00


	//----- nvinfo : EIATTR_KPARAM_INFO
	.align		4
.L_23:
        /*0068*/ 	.byte	0x04, 0x17
        /*006a*/ 	.short	(.L_25 - .L_24)
.L_24:
        /*006c*/ 	.word	0x00000000
        /*0070*/ 	.short	0x0000
        /*0072*/ 	.short	0x0000
        /*0074*/ 	.byte	0x00, 0xf4, 0x21, 0x00


	//----- nvinfo : EIATTR_SPARSE_MMA_MASK
	.align		4
.L_25:
        /*0078*/ 	.byte	0x03, 0x50
        /*007a*/ 	.short	0x0000


	//----- nvinfo : EIATTR_MAXREG_COUNT
	.align		4
        /*007c*/ 	.byte	0x03, 0x1b
        /*007e*/ 	.short	0x00ff


	//----- nvinfo : EIATTR_EXIT_INSTR_OFFSETS
	.align		4
        /*0080*/ 	.byte	0x04, 0x1c
        /*0082*/ 	.short	(.L_27 - .L_26)


	//   ....[0]....
.L_26:
        /*0084*/ 	.word	0x00000300


	//   ....[1]....
        /*0088*/ 	.word	0x00000320


	//----- nvinfo : EIATTR_REQNTID
	.align		4
.L_27:
        /*008c*/ 	.byte	0x04, 0x10
        /*008e*/ 	.short	(.L_29 - .L_28)
.L_28:
        /*0090*/ 	.word	0x00000080
        /*0094*/ 	.word	0x00000001
        /*0098*/ 	.word	0x00000001


	//----- nvinfo : EIATTR_CBANK_PARAM_SIZE
	.align		4
.L_29:
        /*009c*/ 	.byte	0x03, 0x19
        /*009e*/ 	.short	0x0034


	//----- nvinfo : EIATTR_PARAM_CBANK
	.align		4
        /*00a0*/ 	.byte	0x04, 0x0a
        /*00a2*/ 	.short	(.L_31 - .L_30)
	.align		4
.L_30:
        /*00a4*/ 	.word	index@(.nv.constant0.triton_poi_fused__native_batch_norm_legit_no_training_relu_35)
        /*00a8*/ 	.short	0x0210
        /*00aa*/ 	.short	0x0034


	//----- nvinfo : EIATTR_SW_WAR
	.align		4
.L_31:
        /*00ac*/ 	.byte	0x04, 0x36
        /*00ae*/ 	.short	(.L_33 - .L_32)
.L_32:
        /*00b0*/ 	.word	0x00000008
.L_33:


//--------------------- .nv.callgraph             --------------------------
	.section	.nv.callgraph,"",@"SHT_CUDA_CALLGRAPH"
	.align	4
	.sectionentsize	8
	.align		4
        /*0000*/ 	.word	0x00000000
	.align		4
        /*0004*/ 	.word	0xffffffff
	.align		4
        /*0008*/ 	.word	0x00000000
	.align		4
        /*000c*/ 	.word	0xfffffffe
	.align		4
        /*0010*/ 	.word	0x00000000
	.align		4
        /*0014*/ 	.word	0xfffffffd
	.align		4
        /*0018*/ 	.word	0x00000000
	.align		4
        /*001c*/ 	.word	0xfffffffc


//--------------------- .nv.constant4             --------------------------
	.section	.nv.constant4,"a",@progbits
	.align	8
	.align		8
.nv.constant4:
        /*0000*/ 	.dword	_$_str
	.align		8
        /*0008*/ 	.dword	_$_str_$_2


//--------------------- .text.triton_poi_fused__native_batch_norm_legit_no_training_relu_35 --------------------------
	.section	.text.triton_poi_fused__native_batch_norm_legit_no_training_relu_35,"ax",@progbits
	.align	128
        .global         triton_poi_fused__native_batch_norm_legit_no_training_relu_35
        .type           triton_poi_fused__native_batch_norm_legit_no_training_relu_35,@function
        .size           triton_poi_fused__native_batch_norm_legit_no_training_relu_35,(.L_x_1 - triton_poi_fused__native_batch_norm_legit_no_training_relu_35)
        .other          triton_poi_fused__native_batch_norm_legit_no_training_relu_35,@"STO_CUDA_ENTRY STV_DEFAULT"
triton_poi_fused__native_batch_norm_legit_no_training_relu_35:
.text.triton_poi_fused__native_batch_norm_legit_no_training_relu_35:
[----:B------:R-:W0:Y:S01]  /*0000*/  LDC R1, c[0x0][0x28] ;  /* 0x00000a00ff017b82 */ /* 0x000e220000000800 */
[----:B------:R-:W1:Y:S07]  /*0010*/  S2R R0, SR_TID.X ;  /* 0x0000000000007919 */ /* 0x000e6e0000002100 */
[----:B------:R-:W2:Y:S01]  /*0020*/  LDC.64 R8, c[0x0][0x220] ;  /* 0x00008800ff087b82 */ /* 0x000ea20000000a00 */
[----:B------:R-:W-:Y:S01]  /*0030*/  HFMA2.MMA R14, -RZ, RZ, 0, 0 ;  /* 0x00000000ff0e7435 */ /* 0x000fe200000001ff */
[----:B------:R-:W-:Y:S01]  /*0040*/  ULDC.64 UR4, c[0x0][0x208] ;  /* 0x0000820000047ab9 */ /* 0x000fe20000000a00 */
[----:B------:R-:W3:Y:S05]  /*0050*/  S2R R3, SR_CTAID.X ;  /* 0x0000000000037919 */ /* 0x000eea0000002500 */
[----:B------:R-:W4:Y:S08]  /*0060*/  LDC.64 R4, c[0x0][0x210] ;  /* 0x00008400ff047b82 */ /* 0x000f300000000a00 */
[----:B------:R-:W5:Y:S08]  /*0070*/  LDC.64 R6, c[0x0][0x218] ;  /* 0x00008600ff067b82 */ /* 0x000f700000000a00 */
[----:B------:R-:W5:Y:S01]  /*0080*/  LDC.64 R10, c[0x0][0x228] ;  /* 0x00008a00ff0a7b82 */ /* 0x000f620000000a00 */
[----:B-1----:R-:W-:-:S07]  /*0090*/  LOP3.LUT R0, R0, 0x7f, RZ, 0xc0, !PT ;  /* 0x0000007f00007812 */ /* 0x002fce00078ec0ff */
[----:B------:R-:W1:Y:S01]  /*00a0*/  LDC.64 R12, c[0x0][0x230] ;  /* 0x00008c00ff0c7b82 */ /* 0x000e620000000a00 */
[----:B---3--:R-:W-:Y:S02]  /*00b0*/  SHF.R.S32.HI R2, RZ, 0x18, R3 ;  /* 0x00000018ff027819 */ /* 0x008fe40000011403 */
[----:B------:R-:W-:Y:S02]  /*00c0*/  LEA R0, R3, R0, 0x7 ;  /* 0x0000000003007211 */ /* 0x000fe400078e38ff */
[----:B------:R-:W-:Y:S02]  /*00d0*/  SGXT R3, R2, 0x1 ;  /* 0x000000010203781a */ /* 0x000fe40000000200 */
[----:B------:R-:W-:Y:S02]  /*00e0*/  ISETP.GE.AND P0, PT, R0, 0x800, PT ;  /* 0x000008000000780c */ /* 0x000fe40003f06270 */
[----:B------:R-:W-:-:S04]  /*00f0*/  LEA.HI R3, R3, R0, RZ, 0x7 ;  /* 0x0000000003037211 */ /* 0x000fc800078f38ff */
[----:B------:R-:W-:-:S04]  /*0100*/  LOP3.LUT R3, R3, 0xffffff80, RZ, 0xc0, !PT ;  /* 0xffffff8003037812 */ /* 0x000fc800078ec0ff */
[----:B------:R-:W-:-:S05]  /*0110*/  IADD3 R15, R0, -R3, RZ ;  /* 0x80000003000f7210 */ /* 0x000fca0007ffe0ff */
[----:B--2---:R-:W-:-:S05]  /*0120*/  IMAD.WIDE R8, R15, 0x4, R8 ;  /* 0x000000040f087825 */ /* 0x004fca00078e0208 */
[----:B------:R2:W3:Y:S01]  /*0130*/  @!P0 LDG.E.EL R14, desc[UR4][R8.64] ;  /* 0x00000004080e8981 */ /* 0x0004e2000c2e1900 */
[----:B------:R-:W-:Y:S01]  /*0140*/  CS2R R2, SRZ ;  /* 0x0000000000027805 */ /* 0x000fe2000001ff00 */
[----:B----4-:R-:W-:-:S04]  /*0150*/  IMAD.WIDE R4, R0, 0x4, R4 ;  /* 0x0000000400047825 */ /* 0x010fc800078e0204 */
[C---:B-----5:R-:W-:Y:S01]  /*0160*/  IMAD.WIDE R6, R15.reuse, 0x4, R6 ;  /* 0x000000040f067825 */ /* 0x060fe200078e0206 */
[----:B------:R4:W5:Y:S03]  /*0170*/  @!P0 LDG.E R2, desc[UR4][R4.64] ;  /* 0x0000000404028981 */ /* 0x000966000c1e1900 */
[C---:B0-2---:R-:W-:Y:S01]  /*0180*/  IMAD.WIDE R8, R15.reuse, 0x4, R10 ;  /* 0x000000040f087825 */ /* 0x045fe200078e020a */
[----:B------:R0:W5:Y:S03]  /*0190*/  @!P0 LDG.E.EL R3, desc[UR4][R6.64] ;  /* 0x0000000406038981 */ /* 0x000166000c2e1900 */
[----:B-1----:R-:W-:Y:S01]  /*01a0*/  IMAD.WIDE R10, R15, 0x4, R12 ;  /* 0x000000040f0a7825 */ /* 0x002fe200078e020c */
[----:B------:R-:W-:Y:S01]  /*01b0*/  CS2R R12, SRZ ;  /* 0x00000000000c7805 */ /* 0x000fe2000001ff00 */
[----:B----4-:R-:W1:Y:S05]  /*01c0*/  LDC.64 R4, c[0x0][0x238] ;  /* 0x00008e00ff047b82 */ /* 0x010e6a0000000a00 */
[----:B------:R-:W2:Y:S04]  /*01d0*/  @!P0 LDG.E.EL R12, desc[UR4][R8.64] ;  /* 0x00000004080c8981 */ /* 0x000ea8000c2e1900 */
[----:B------:R-:W2:Y:S01]  /*01e0*/  @!P0 LDG.E.EL R13, desc[UR4][R10.64] ;  /* 0x000000040a0d8981 */ /* 0x000ea2000c2e1900 */
[----:B0-----:R-:W-:Y:S01]  /*01f0*/  MOV R6, 0x3e800000 ;  /* 0x3e80000000067802 */ /* 0x001fe20000000f00 */
[----:B---3--:R-:W-:-:S04]  /*0200*/  FADD R14, R14, 9.9999997473787516356e-06 ;  /* 0x3727c5ac0e0e7421 */ /* 0x008fc80000000000 */
[----:B------:R-:W0:Y:S01]  /*0210*/  MUFU.SQRT R15, R14 ;  /* 0x0000000e000f7308 */ /* 0x000e220000002000 */
[----:B-----5:R-:W-:Y:S01]  /*0220*/  FADD R2, -R3, R2 ;  /* 0x0000000203027221 */ /* 0x020fe20000000100 */
[C---:B0-----:R-:W-:Y:S02]  /*0230*/  FSETP.GT.AND P1, PT, R15.reuse, 8.50705917302346158658e+37, PT ;  /* 0x7e8000000f00780b */ /* 0x041fe40003f24000 */
[----:B------:R-:W-:Y:S02]  /*0240*/  FSETP.GEU.AND P2, PT, R15, 1.175494350822287508e-38, PT ;  /* 0x008000000f00780b */ /* 0x000fe40003f4e000 */
[----:B------:R-:W-:-:S09]  /*0250*/  FSEL R6, R6, 1, P1 ;  /* 0x3f80000006067808 */ /* 0x000fd20000800000 */
[----:B------:R-:W-:Y:S02]  /*0260*/  @P1 FMUL R15, R15, 0.25 ;  /* 0x3e8000000f0f1820 */ /* 0x000fe40000400000 */
[----:B------:R-:W-:Y:S02]  /*0270*/  @!P2 FMUL R6, R6, 16777216 ;  /* 0x4b8000000606a820 */ /* 0x000fe40000400000 */
[----:B------:R-:W-:-:S06]  /*0280*/  @!P2 FMUL R15, R15, 16777216 ;  /* 0x4b8000000f0fa820 */ /* 0x000fcc0000400000 */
[----:B------:R-:W0:Y:S02]  /*0290*/  MUFU.RCP R15, R15 ;  /* 0x0000000f000f7308 */ /* 0x000e240000001000 */
[----:B0-----:R-:W-:-:S04]  /*02a0*/  FMUL R3, R15, R6 ;  /* 0x000000060f037220 */ /* 0x001fc80000400000 */
[----:B------:R-:W-:-:S04]  /*02b0*/  FMUL R2, R2, R3 ;  /* 0x0000000302027220 */ /* 0x000fc80000400000 */
[----:B--2---:R-:W-:Y:S01]  /*02c0*/  FFMA R12, R2, R12, R13 ;  /* 0x0000000c020c7223 */ /* 0x004fe2000000000d */
[----:B-1----:R-:W-:-:S04]  /*02d0*/  IMAD.WIDE R2, R0, 0x4, R4 ;  /* 0x0000000400027825 */ /* 0x002fc800078e0204 */
[----:B------:R-:W-:-:S04]  /*02e0*/  FSETP.GEU.AND P1, PT, R12, RZ, PT ;  /* 0x000000ff0c00720b */ /* 0x000fc80003f2e000 */
[----:B------:R-:W-:Y:S01]  /*02f0*/  FSEL R5, R12, RZ, P1 ;  /* 0x000000ff0c057208 */ /* 0x000fe20000800000 */
[----:B------:R-:W-:Y:S08]  /*0300*/  @P0 EXIT ;  /* 0x000000000000094d */ /* 0x000ff00003800000 */
[----:B------:R-:W-:Y:S01]  /*0310*/  STG.E desc[UR4][R2.64], R5 ;  /* 0x0000000502007986 */ /* 0x000fe2000c101904 */
[----:B------:R-:W-:Y:S05]  /*0320*/  EXIT ;  /* 0x000000000000794d */ /* 0x000fea0003800000 */
.L_x_0:
[----:B------:R-:W-:-:S00]  /*0330*/  BRA `(.L_x_0) ;  /* 0xfffffffc00fc7947 */ /* 0x000fc0000383ffff */
[----:B------:R-:W-:-:S00]  /*0340*/  NOP ;  /* 0x0000000000007918 */ /* 0x000fc00000000000 */
        /* <DEDUP_REMOVED lines=11> */
.L_x_1:


//--------------------- .nv.global.init           --------------------------
	.section	.nv.global.init,"aw",@progbits
.nv.global.init:
	.type		_$_str,@object
	.size		_$_str,(_$_str_$_2 - _$_str)
_$_str:
        /*0000*/ 	.byte	0x5f, 0x5f, 0x43, 0x55, 0x44, 0x41, 0x5f, 0x46, 0x54, 0x5a, 0x00
	.type		_$_str_$_2,@object
	.size		_$_str_$_2,(.L_1 - _$_str_$_2)
_$_str_$_2:
        /*000b*/ 	.byte	0x5f, 0x5f, 0x43, 0x55, 0x44, 0x41, 0x5f, 0x50, 0x52, 0x45, 0x43, 0x5f, 0x53, 0x51, 0x52, 0x54
        /*001b*/ 	.byte	0x00
.L_1:


//--------------------- .nv.constant0.triton_poi_fused__native_batch_norm_legit_no_training_relu_35 --------------------------
	.section	.nv.constant0.triton_poi_fused__native_batch_norm_legit_no_training_relu_35,"a",@progbits
	.sectionflags	@""
	.align	4
.nv.constant0.triton_poi_fused__native_batch_norm_legit_no_training_relu_35:
	.zero		580
